	.headerflags	@"EF_CUDA_TEXMODE_UNIFIED EF_CUDA_64BIT_ADDRESS EF_CUDA_ACCELERATORS EF_CUDA_SM90 EF_CUDA_VIRTUAL_SM(EF_CUDA_SM90)"
	.elftype	@"ET_EXEC"


//--------------------- .nv.info                  --------------------------
	.section	.nv.info,"",@"SHT_CUDA_INFO"
	.align	4


	//----- nvinfo : EIATTR_REGCOUNT
	.align		4
        /*0000*/ 	.byte	0x04, 0x2f
        /*0002*/ 	.short	(.L_1 - .L_0)
	.align		4
.L_0:
        /*0004*/ 	.word	index@(triton_poi_fused_relu_threshold_backward_4)
        /*0008*/ 	.word	0x0000000a


	//----- nvinfo : EIATTR_MIN_STACK_SIZE
	.align		4
.L_1:
        /*000c*/ 	.byte	0x04, 0x12
        /*000e*/ 	.short	(.L_3 - .L_2)
	.align		4
.L_2:
        /*0010*/ 	.word	index@(triton_poi_fused_relu_threshold_backward_4)
        /*0014*/ 	.word	0x00000000


	//----- nvinfo : EIATTR_FRAME_SIZE
	.align		4
.L_3:
        /*0018*/ 	.byte	0x04, 0x11
        /*001a*/ 	.short	(.L_5 - .L_4)
	.align		4
.L_4:
        /*001c*/ 	.word	index@(triton_poi_fused_relu_threshold_backward_4)
        /*0020*/ 	.word	0x00000000


	//----- nvinfo : EIATTR_MIN_STACK_SIZE
	.align		4
.L_5:
        /*0024*/ 	.byte	0x04, 0x12
        /*0026*/ 	.short	(.L_7 - .L_6)
	.align		4
.L_6:
        /*0028*/ 	.word	index@(triton_poi_fused_relu_threshold_backward_4)
        /*002c*/ 	.word	0x00000000
.L_7:


//--------------------- .nv.info.triton_poi_fused_relu_threshold_backward_4 --------------------------
	.section	.nv.info.triton_poi_fused_relu_threshold_backward_4,"",@"SHT_CUDA_INFO"
	.sectionflags	@""
	.align	4


	//----- nvinfo : EIATTR_CUDA_API_VERSION
	.align		4
        /*0000*/ 	.byte	0x04, 0x37
        /*0002*/ 	.short	(.L_9 - .L_8)
.L_8:
        /*0004*/ 	.word	0x0000007c


	//----- nvinfo : EIATTR_KPARAM_INFO
	.align		4
.L_9:
        /*0008*/ 	.byte	0x04, 0x17
        /*000a*/ 	.short	(.L_11 - .L_10)
.L_10:
        /*000c*/ 	.word	0x00000000
        /*0010*/ 	.short	0x0002
        /*0012*/ 	.short	0x0010
        /*0014*/ 	.byte	0x00, 0xf0, 0x11, 0x00


	//----- nvinfo : EIATTR_KPARAM_INFO
	.align		4
.L_11:
        /*0018*/ 	.byte	0x04, 0x17
        /*001a*/ 	.short	(.L_13 - .L_12)
.L_12:
        /*001c*/ 	.word	0x00000000
        /*0020*/ 	.short	0x0001
        /*0022*/ 	.short	0x0008
        /*0024*/ 	.byte	0x00, 0xf4, 0x21, 0x00


	//----- nvinfo : EIATTR_KPARAM_INFO
	.align		4
.L_13:
        /*0028*/ 	.byte	0x04, 0x17
        /*002a*/ 	.short	(.L_15 - .L_14)
.L_14:
        /*002c*/ 	.word	0x00000000
        /*0030*/ 	.short	0x0000
        /*0032*/ 	.short	0x0000
        /*0034*/ 	.byte	0x00, 0xf4, 0x21, 0x00


	//----- nvinfo : EIATTR_SPARSE_MMA_MASK
	.align		4
.L_15:
        /*0038*/ 	.byte	0x03, 0x50
        /*003a*/ 	.short	0x0000


	//----- nvinfo : EIATTR_MAXREG_COUNT
	.align		4
        /*003c*/ 	.byte	0x03, 0x1b
        /*003e*/ 	.short	0x00ff


	//----- nvinfo : EIATTR_EXIT_INSTR_OFFSETS
	.align		4
        /*0040*/ 	.byte	0x04, 0x1c
        /*0042*/ 	.short	(.L_17 - .L_16)


	//   ....[0]....
.L_16:
        /*0044*/ 	.word	0x00000170


	//----- nvinfo : EIATTR_REQNTID
	.align		4
.L_17:
        /*0048*/ 	.byte	0x04, 0x10
        /*004a*/ 	.short	(.L_19 - .L_18)
.L_18:
        /*004c*/ 	.word	0x00000080
        /*0050*/ 	.word	0x00000001
        /*0054*/ 	.word	0x00000001


	//----- nvinfo : EIATTR_CBANK_PARAM_SIZE
	.align		4
.L_19:
        /*0058*/ 	.byte	0x03, 0x19
        /*005a*/ 	.short	0x0014


	//----- nvinfo : EIATTR_PARAM_CBANK
	.align		4
        /*005c*/ 	.byte	0x04, 0x0a
        /*005e*/ 	.short	(.L_21 - .L_20)
	.align		4
.L_20:
        /*0060*/ 	.word	index@(.nv.constant0.triton_poi_fused_relu_threshold_backward_4)
        /*0064*/ 	.short	0x0210
        /*0066*/ 	.short	0x0014


	//----- nvinfo : EIATTR_SW_WAR
	.align		4
.L_21:
        /*0068*/ 	.byte	0x04, 0x36
        /*006a*/ 	.short	(.L_23 - .L_22)
.L_22:
        /*006c*/ 	.word	0x00000008
.L_23:


//--------------------- .nv.callgraph             --------------------------
	.section	.nv.callgraph,"",@"SHT_CUDA_CALLGRAPH"
	.align	4
	.sectionentsize	8
	.align		4
        /*0000*/ 	.word	0x00000000
	.align		4
        /*0004*/ 	.word	0xffffffff
	.align		4
        /*0008*/ 	.word	0x00000000
	.align		4
        /*000c*/ 	.word	0xfffffffe
	.align		4
        /*0010*/ 	.word	0x00000000
	.align		4
        /*0014*/ 	.word	0xfffffffd
	.align		4
        /*0018*/ 	.word	0x00000000
	.align		4
        /*001c*/ 	.word	0xfffffffc


//--------------------- .text.triton_poi_fused_relu_threshold_backward_4 --------------------------
	.section	.text.triton_poi_fused_relu_threshold_backward_4,"ax",@progbits
	.align	128
        .global         triton_poi_fused_relu_threshold_backward_4
        .type           triton_poi_fused_relu_threshold_backward_4,@function
        .size           triton_poi_fused_relu_threshold_backward_4,(.L_x_1 - triton_poi_fused_relu_threshold_backward_4)
        .other          triton_poi_fused_relu_threshold_backward_4,@"STO_CUDA_ENTRY STV_DEFAULT"
triton_poi_fused_relu_threshold_backward_4:
.text.triton_poi_fused_relu_threshold_backward_4:
[----:B------:R-:W-:Y:S01]  /*0000*/  LDC R1, c[0x0][0x28] ;  /* 0x00000a00ff017b82 */ /* 0x000fe20000000800 */
[----:B------:R-:W1:Y:S07]  /*0010*/  S2R R0, SR_TID.X ;  /* 0x0000000000007919 */ /* 0x000e6e0000002100 */
[----:B------:R-:W2:Y:S01]  /*0020*/  LDC.64 R2, c[0x0][0x210] ;  /* 0x00008400ff027b82 */ /* 0x000ea20000000a00 */
[----:B------:R-:W-:Y:S01]  /*0030*/  ULDC.64 UR4, c[0x0][0x208] ;  /* 0x0000820000047ab9 */ /* 0x000fe20000000a00 */
[----:B------:R-:W-:Y:S01]  /*0040*/  ULDC.64 UR6, c[0x0][0x218] ;  /* 0x0000860000067ab9 */ /* 0x000fe20000000a00 */
[----:B------:R-:W3:Y:S01]  /*0050*/  S2R R5, SR_CTAID.X ;  /* 0x0000000000057919 */ /* 0x000ee20000002500 */
[----:B-1----:R-:W-:-:S05]  /*0060*/  IMAD.SHL.U32 R0, R0, 0x2, RZ ;  /* 0x0000000200007824 */ /* 0x002fca00078e00ff */
[----:B------:R-:W-:-:S05]  /*0070*/  LOP3.LUT R0, R0, 0xfe, RZ, 0xc0, !PT ;  /* 0x000000fe00007812 */ /* 0x000fca00078ec0ff */
[----:B---3--:R-:W-:-:S04]  /*0080*/  IMAD R5, R5, 0x100, R0 ;  /* 0x0000010005057824 */ /* 0x008fc800078e0200 */
[----:B--2---:R-:W-:-:S06]  /*0090*/  IMAD.WIDE R2, R5, 0x4, R2 ;  /* 0x0000000405027825 */ /* 0x004fcc00078e0202 */
[----:B------:R-:W2:Y:S02]  /*00a0*/  LDG.E.64 R2, desc[UR4][R2.64] ;  /* 0x0000000402027981 */ /* 0x000ea4000c1e1b00 */
[C---:B--2---:R-:W-:Y:S02]  /*00b0*/  FSETP.GEU.AND P1, PT, R2.reuse, RZ, PT ;  /* 0x000000ff0200720b */ /* 0x044fe40003f2e000 */
[C---:B------:R-:W-:Y:S02]  /*00c0*/  FSETP.GEU.AND P0, PT, R3.reuse, RZ, PT ;  /* 0x000000ff0300720b */ /* 0x040fe40003f0e000 */
[----:B------:R-:W-:Y:S02]  /*00d0*/  FSEL R0, R2, RZ, P1 ;  /* 0x000000ff02007208 */ /* 0x000fe40000800000 */
[----:B------:R-:W-:Y:S02]  /*00e0*/  FSEL R4, R3, RZ, P0 ;  /* 0x000000ff03047208 */ /* 0x000fe40000000000 */
[----:B------:R-:W-:-:S02]  /*00f0*/  FSETP.GTU.AND P1, PT, R0, RZ, PT ;  /* 0x000000ff0000720b */ /* 0x000fc40003f2c000 */
[----:B------:R-:W-:Y:S02]  /*0100*/  FSETP.GTU.AND P0, PT, R4, RZ, PT ;  /* 0x000000ff0400720b */ /* 0x000fe40003f0c000 */
[----:B------:R-:W-:Y:S02]  /*0110*/  SEL R0, RZ, 0x1, P1 ;  /* 0x00000001ff007807 */ /* 0x000fe40000800000 */
[----:B------:R-:W-:Y:S02]  /*0120*/  SEL R7, RZ, 0x100, P0 ;  /* 0x00000100ff077807 */ /* 0x000fe40000000000 */
[----:B------:R-:W-:-:S03]  /*0130*/  IADD3 R4, P2, R5, UR6, RZ ;  /* 0x0000000605047c10 */ /* 0x000fc6000ff5e0ff */
[----:B------:R-:W-:Y:S01]  /*0140*/  IMAD.IADD R7, R0, 0x1, R7 ;  /* 0x0000000100077824 */ /* 0x000fe200078e0207 */
[----:B------:R-:W-:-:S05]  /*0150*/  LEA.HI.X.SX32 R5, R5, UR7, 0x1, P2 ;  /* 0x0000000705057c11 */ /* 0x000fca00090f0eff */
[----:B------:R-:W-:Y:S01]  /*0160*/  STG.E.U16 desc[UR4][R4.64], R7 ;  /* 0x0000000704007986 */ /* 0x000fe2000c101504 */
[----:B------:R-:W-:Y:S05]  /*0170*/  EXIT ;  /* 0x000000000000794d */ /* 0x000fea0003800000 */
.L_x_0:
[----:B------:R-:W-:-:S00]  /*0180*/  BRA `(.L_x_0) ;  /* 0xfffffffc00fc7947 */ /* 0x000fc0000383ffff */
[----:B------:R-:W-:-:S00]  /*0190*/  NOP ;  /* 0x0000000000007918 */ /* 0x000fc00000000000 */
        /* <DEDUP_REMOVED lines=14> */
.L_x_1:


//--------------------- .nv.constant0.triton_poi_fused_relu_threshold_backward_4 --------------------------
	.section	.nv.constant0.triton_poi_fused_relu_threshold_backward_4,"a",@progbits
	.sectionflags	@""
	.align	4
.nv.constant0.triton_poi_fused_relu_threshold_backward_4:
	.zero		548
